	.headerflags	@"EF_CUDA_TEXMODE_UNIFIED EF_CUDA_64BIT_ADDRESS EF_CUDA_ACCELERATORS EF_CUDA_SM90 EF_CUDA_VIRTUAL_SM(EF_CUDA_SM90)"
	.elftype	@"ET_EXEC"


//--------------------- .nv.info                  --------------------------
	.section	.nv.info,"",@"SHT_CUDA_INFO"
	.align	4


	//----- nvinfo : EIATTR_REGCOUNT
	.align		4
        /*0000*/ 	.byte	0x04, 0x2f
        /*0002*/ 	.short	(.L_1 - .L_0)
	.align		4
.L_0:
        /*0004*/ 	.word	index@(triton_poi_fused_max_pool2d_with_indices_12)
        /*0008*/ 	.word	0x00000038


	//----- nvinfo : EIATTR_MIN_STACK_SIZE
	.align		4
.L_1:
        /*000c*/ 	.byte	0x04, 0x12
        /*000e*/ 	.short	(.L_3 - .L_2)
	.align		4
.L_2:
        /*0010*/ 	.word	index@(triton_poi_fused_max_pool2d_with_indices_12)
        /*0014*/ 	.word	0x00000000


	//----- nvinfo : EIATTR_FRAME_SIZE
	.align		4
.L_3:
        /*0018*/ 	.byte	0x04, 0x11
        /*001a*/ 	.short	(.L_5 - .L_4)
	.align		4
.L_4:
        /*001c*/ 	.word	index@(triton_poi_fused_max_pool2d_with_indices_12)
        /*0020*/ 	.word	0x00000000


	//----- nvinfo : EIATTR_MIN_STACK_SIZE
	.align		4
.L_5:
        /*0024*/ 	.byte	0x04, 0x12
        /*0026*/ 	.short	(.L_7 - .L_6)
	.align		4
.L_6:
        /*0028*/ 	.word	index@(triton_poi_fused_max_pool2d_with_indices_12)
        /*002c*/ 	.word	0x00000000
.L_7:


//--------------------- .nv.info.triton_poi_fused_max_pool2d_with_indices_12 --------------------------
	.section	.nv.info.triton_poi_fused_max_pool2d_with_indices_12,"",@"SHT_CUDA_INFO"
	.sectionflags	@""
	.align	4


	//----- nvinfo : EIATTR_CUDA_API_VERSION
	.align		4
        /*0000*/ 	.byte	0x04, 0x37
        /*0002*/ 	.short	(.L_9 - .L_8)
.L_8:
        /*0004*/ 	.word	0x0000007c


	//----- nvinfo : EIATTR_KPARAM_INFO
	.align		4
.L_9:
        /*0008*/ 	.byte	0x04, 0x17
        /*000a*/ 	.short	(.L_11 - .L_10)
.L_10:
        /*000c*/ 	.word	0x00000000
        /*0010*/ 	.short	0x0004
        /*0012*/ 	.short	0x001c
        /*0014*/ 	.byte	0x00, 0xf0, 0x11, 0x00


	//----- nvinfo : EIATTR_KPARAM_INFO
	.align		4
.L_11:
        /*0018*/ 	.byte	0x04, 0x17
        /*001a*/ 	.short	(.L_13 - .L_12)
.L_12:
        /*001c*/ 	.word	0x00000000
        /*0020*/ 	.short	0x0003
        /*0022*/ 	.short	0x0018
        /*0024*/ 	.byte	0x00, 0xf0, 0x11, 0x00


	//----- nvinfo : EIATTR_KPARAM_INFO
	.align		4
.L_13:
        /*0028*/ 	.byte	0x04, 0x17
        /*002a*/ 	.short	(.L_15 - .L_14)
.L_14:
        /*002c*/ 	.word	0x00000000
        /*0030*/ 	.short	0x0002
        /*0032*/ 	.short	0x0010
        /*0034*/ 	.byte	0x00, 0xf4, 0x21, 0x00


	//----- nvinfo : EIATTR_KPARAM_INFO
	.align		4
.L_15:
        /*0038*/ 	.byte	0x04, 0x17
        /*003a*/ 	.short	(.L_17 - .L_16)
.L_16:
        /*003c*/ 	.word	0x00000000
        /*0040*/ 	.short	0x0001
        /*0042*/ 	.short	0x0008
        /*0044*/ 	.byte	0x00, 0xf4, 0x21, 0x00


	//----- nvinfo : EIATTR_KPARAM_INFO
	.align		4
.L_17:
        /*0048*/ 	.byte	0x04, 0x17
        /*004a*/ 	.short	(.L_19 - .L_18)
.L_18:
        /*004c*/ 	.word	0x00000000
        /*0050*/ 	.short	0x0000
        /*0052*/ 	.short	0x0000
        /*0054*/ 	.byte	0x00, 0xf4, 0x21, 0x00


	//----- nvinfo : EIATTR_SPARSE_MMA_MASK
	.align		4
.L_19:
        /*0058*/ 	.byte	0x03, 0x50
        /*005a*/ 	.short	0x0000


	//----- nvinfo : EIATTR_MAXREG_COUNT
	.align		4
        /*005c*/ 	.byte	0x03, 0x1b
        /*005e*/ 	.short	0x00ff


	//----- nvinfo : EIATTR_EXIT_INSTR_OFFSETS
	.align		4
        /*0060*/ 	.byte	0x04, 0x1c
        /*0062*/ 	.short	(.L_21 - .L_20)


	//   ....[0]....
.L_20:
        /*0064*/ 	.word	0x00001bb0


	//   ....[1]....
        /*0068*/ 	.word	0x00001bd0


	//----- nvinfo : EIATTR_REQNTID
	.align		4
.L_21:
        /*006c*/ 	.byte	0x04, 0x10
        /*006e*/ 	.short	(.L_23 - .L_22)
.L_22:
        /*0070*/ 	.word	0x00000080
        /*0074*/ 	.word	0x00000001
        /*0078*/ 	.word	0x00000001


	//----- nvinfo : EIATTR_CBANK_PARAM_SIZE
	.align		4
.L_23:
        /*007c*/ 	.byte	0x03, 0x19
        /*007e*/ 	.short	0x0020


	//----- nvinfo : EIATTR_PARAM_CBANK
	.align		4
        /*0080*/ 	.byte	0x04, 0x0a
        /*0082*/ 	.short	(.L_25 - .L_24)
	.align		4
.L_24:
        /*0084*/ 	.word	index@(.nv.constant0.triton_poi_fused_max_pool2d_with_indices_12)
        /*0088*/ 	.short	0x0210
        /*008a*/ 	.short	0x0020


	//----- nvinfo : EIATTR_SW_WAR
	.align		4
.L_25:
        /*008c*/ 	.byte	0x04, 0x36
        /*008e*/ 	.short	(.L_27 - .L_26)
.L_26:
        /*0090*/ 	.word	0x00000008
.L_27:


//--------------------- .nv.callgraph             --------------------------
	.section	.nv.callgraph,"",@"SHT_CUDA_CALLGRAPH"
	.align	4
	.sectionentsize	8
	.align		4
        /*0000*/ 	.word	0x00000000
	.align		4
        /*0004*/ 	.word	0xffffffff
	.align		4
        /*0008*/ 	.word	0x00000000
	.align		4
        /*000c*/ 	.word	0xfffffffe
	.align		4
        /*0010*/ 	.word	0x00000000
	.align		4
        /*0014*/ 	.word	0xfffffffd
	.align		4
        /*0018*/ 	.word	0x00000000
	.align		4
        /*001c*/ 	.word	0xfffffffc


//--------------------- .text.triton_poi_fused_max_pool2d_with_indices_12 --------------------------
	.section	.text.triton_poi_fused_max_pool2d_with_indices_12,"ax",@progbits
	.align	128
        .global         triton_poi_fused_max_pool2d_with_indices_12
        .type           triton_poi_fused_max_pool2d_with_indices_12,@function
        .size           triton_poi_fused_max_pool2d_with_indices_12,(.L_x_1 - triton_poi_fused_max_pool2d_with_indices_12)
        .other          triton_poi_fused_max_pool2d_with_indices_12,@"STO_CUDA_ENTRY STV_DEFAULT"
triton_poi_fused_max_pool2d_with_indices_12:
.text.triton_poi_fused_max_pool2d_with_indices_12:
[----:B------:R-:W0:Y:S02]  /*0000*/  LDC R1, c[0x0][0x28] ;  /* 0x00000a00ff017b82 */ /* 0x000e240000000800 */
[----:B------:R-:W1:Y:S01]  /*0010*/  S2R R19, SR_TID.X ;  /* 0x0000000000137919 */ /* 0x000e620000002100 */
[----:B------:R-:W2:Y:S01]  /*0020*/  LDC.64 R24, c[0x0][0x210] ;  /* 0x00008400ff187b82 */ /* 0x000ea20000000a00 */
[----:B------:R-:W-:Y:S01]  /*0030*/  IMAD.MOV.U32 R6, RZ, RZ, RZ ;  /* 0x000000ffff067224 */ /* 0x000fe200078e00ff */
[----:B------:R-:W-:Y:S01]  /*0040*/  ULDC.64 UR4, c[0x0][0x208] ;  /* 0x0000820000047ab9 */ /* 0x000fe20000000a00 */
[----:B------:R-:W3:Y:S01]  /*0050*/  S2R R4, SR_CTAID.X ;  /* 0x0000000000047919 */ /* 0x000ee20000002500 */
[----:B------:R-:W4:Y:S01]  /*0060*/  S2R R18, SR_CTAID.Y ;  /* 0x0000000000127919 */ /* 0x000f220000002600 */
[----:B------:R-:W-:Y:S01]  /*0070*/  IMAD.MOV.U32 R15, RZ, RZ, RZ ;  /* 0x000000ffff0f7224 */ /* 0x000fe200078e00ff */
[----:B------:R-:W-:Y:S01]  /*0080*/  ULDC.64 UR6, c[0x0][0x220] ;  /* 0x0000880000067ab9 */ /* 0x000fe20000000a00 */
[----:B-1----:R-:W-:Y:S02]  /*0090*/  LOP3.LUT R19, R19, 0x7f, RZ, 0xc0, !PT ;  /* 0x0000007f13137812 */ /* 0x002fe400078ec0ff */
[----:B---3--:R-:W-:-:S03]  /*00a0*/  SHF.R.S32.HI R31, RZ, 0x15, R4 ;  /* 0x00000015ff1f7819 */ /* 0x008fc60000011404 */
[----:B------:R-:W-:Y:S01]  /*00b0*/  IMAD R19, R4, 0x400, R19 ;  /* 0x0000040004137824 */ /* 0x000fe200078e0213 */
[----:B------:R-:W-:-:S04]  /*00c0*/  SGXT R31, R31, 0x1 ;  /* 0x000000011f1f781a */ /* 0x000fc80000000200 */
[----:B------:R-:W-:Y:S02]  /*00d0*/  SHF.R.S32.HI R0, RZ, 0x1f, R19 ;  /* 0x0000001fff007819 */ /* 0x000fe40000011413 */
[----:B----4-:R-:W-:Y:S02]  /*00e0*/  ISETP.GE.AND P1, PT, R18, 0x100, PT ;  /* 0x000001001200780c */ /* 0x010fe40003f26270 */
[----:B------:R-:W-:Y:S01]  /*00f0*/  LEA.HI R2, R0, R19, RZ, 0x5 ;  /* 0x0000001300027211 */ /* 0x000fe200078f28ff */
[C---:B------:R-:W-:Y:S01]  /*0100*/  VIADD R0, R19.reuse, 0x80 ;  /* 0x0000008013007836 */ /* 0x040fe20000000000 */
[----:B------:R-:W-:-:S03]  /*0110*/  ISETP.LT.AND P3, PT, R19, 0x400, !P1 ;  /* 0x000004001300780c */ /* 0x000fc60004f61270 */
[C---:B------:R-:W-:Y:S01]  /*0120*/  IMAD.SHL.U32 R5, R2.reuse, 0x4, RZ ;  /* 0x0000000402057824 */ /* 0x040fe200078e00ff */
[----:B------:R-:W-:Y:S02]  /*0130*/  LOP3.LUT R2, R2, 0x7fffffe0, RZ, 0xc0, !PT ;  /* 0x7fffffe002027812 */ /* 0x000fe400078ec0ff */
[----:B------:R-:W-:Y:S02]  /*0140*/  LEA.HI R3, R31, R0, RZ, 0x5 ;  /* 0x000000001f037211 */ /* 0x000fe400078f28ff */
[----:B------:R-:W-:Y:S01]  /*0150*/  LOP3.LUT R5, R5, 0xffffff80, RZ, 0xc0, !PT ;  /* 0xffffff8005057812 */ /* 0x000fe200078ec0ff */
[----:B------:R-:W-:Y:S01]  /*0160*/  IMAD.IADD R23, R19, 0x1, -R2 ;  /* 0x0000000113177824 */ /* 0x000fe200078e0a02 */
[----:B------:R-:W-:Y:S01]  /*0170*/  ISETP.LT.AND P0, PT, R0, 0x400, !P1 ;  /* 0x000004000000780c */ /* 0x000fe20004f01270 */
[----:B------:R-:W-:Y:S01]  /*0180*/  IMAD.SHL.U32 R3, R3, 0x4, RZ ;  /* 0x0000000403037824 */ /* 0x000fe200078e00ff */
[----:B------:R-:W-:Y:S01]  /*0190*/  P2R R14, PR, RZ, 0x8 ;  /* 0x00000008ff0e7803 */ /* 0x000fe20000000000 */
[----:B------:R-:W-:-:S03]  /*01a0*/  IMAD R2, R18, 0x1000, R5 ;  /* 0x0000100012027824 */ /* 0x000fc600078e0205 */
[----:B------:R-:W-:Y:S01]  /*01b0*/  LOP3.LUT R3, R3, 0xfffff780, RZ, 0xc0, !PT ;  /* 0xfffff78003037812 */ /* 0x000fe200078ec0ff */
[----:B------:R-:W-:Y:S02]  /*01c0*/  IMAD R7, R23, 0x2, R2 ;  /* 0x0000000217077824 */ /* 0x000fe400078e0202 */
[----:B------:R-:W-:Y:S02]  /*01d0*/  VIADD R2, R19, 0x180 ;  /* 0x0000018013027836 */ /* 0x000fe40000000000 */
[----:B------:R-:W-:Y:S02]  /*01e0*/  IMAD R4, R18, 0x1000, R3 ;  /* 0x0000100012047824 */ /* 0x000fe400078e0203 */
[----:B------:R-:W-:Y:S01]  /*01f0*/  VIADD R13, R7, 0x1 ;  /* 0x00000001070d7836 */ /* 0x000fe20000000000 */
[----:B------:R-:W-:Y:S01]  /*0200*/  LEA.HI R0, R31, R2, RZ, 0x5 ;  /* 0x000000021f007211 */ /* 0x000fe200078f28ff */
[----:B------:R-:W-:Y:S02]  /*0210*/  IMAD R11, R23, 0x2, R4 ;  /* 0x00000002170b7824 */ /* 0x000fe400078e0204 */
[----:B--2---:R-:W-:-:S04]  /*0220*/  IMAD.WIDE R8, R7, 0x4, R24 ;  /* 0x0000000407087825 */ /* 0x004fc800078e0218 */
[----:B------:R-:W-:Y:S01]  /*0230*/  IMAD.SHL.U32 R0, R0, 0x4, RZ ;  /* 0x0000000400007824 */ /* 0x000fe200078e00ff */
[----:B------:R1:W2:Y:S01]  /*0240*/  @P3 LDG.E.EL R6, desc[UR4][R8.64] ;  /* 0x0000000408063981 */ /* 0x0002a2000c2e1900 */
[----:B------:R-:W-:-:S03]  /*0250*/  IMAD.WIDE R12, R13, 0x4, R24 ;  /* 0x000000040d0c7825 */ /* 0x000fc600078e0218 */
[----:B------:R-:W-:Y:S01]  /*0260*/  LOP3.LUT R7, R0, 0xffffff80, RZ, 0xc0, !PT ;  /* 0xffffff8000077812 */ /* 0x000fe200078ec0ff */
[C---:B------:R-:W-:Y:S01]  /*0270*/  VIADD R17, R11.reuse, 0x1 ;  /* 0x000000010b117836 */ /* 0x040fe20000000000 */
[----:B------:R-:W2:Y:S01]  /*0280*/  @P3 LDG.E.EL R15, desc[UR4][R12.64] ;  /* 0x000000040c0f3981 */ /* 0x000ea2000c2e1900 */
[----:B------:R-:W-:Y:S02]  /*0290*/  IMAD.MOV.U32 R4, RZ, RZ, RZ ;  /* 0x000000ffff047224 */ /* 0x000fe400078e00ff */
[----:B------:R-:W-:Y:S02]  /*02a0*/  IMAD.MOV.U32 R26, RZ, RZ, RZ ;  /* 0x000000ffff1a7224 */ /* 0x000fe400078e00ff */
[----:B-1----:R-:W-:-:S04]  /*02b0*/  IMAD.WIDE R8, R11, 0x4, R24 ;  /* 0x000000040b087825 */ /* 0x002fc800078e0218 */
[----:B------:R-:W-:Y:S01]  /*02c0*/  IMAD.WIDE R16, R17, 0x4, R24 ;  /* 0x0000000411107825 */ /* 0x000fe200078e0218 */
[----:B------:R-:W3:Y:S03]  /*02d0*/  @P0 LDG.E.EL R4, desc[UR4][R8.64] ;  /* 0x0000000408040981 */ /* 0x000ee6000c2e1900 */
[----:B------:R-:W-:Y:S01]  /*02e0*/  IMAD R0, R18, 0x1000, R7 ;  /* 0x0000100012007824 */ /* 0x000fe200078e0207 */
[----:B------:R-:W3:Y:S01]  /*02f0*/  @P0 LDG.E.EL R26, desc[UR4][R16.64] ;  /* 0x00000004101a0981 */ /* 0x000ee2000c2e1900 */
[----:B------:R-:W-:Y:S02]  /*0300*/  ISETP.LT.AND P1, PT, R2, 0x400, !P1 ;  /* 0x000004000200780c */ /* 0x000fe40004f21270 */
[----:B------:R-:W-:-:S04]  /*0310*/  IMAD R11, R23, 0x2, R0 ;  /* 0x00000002170b7824 */ /* 0x000fc800078e0200 */
[C---:B------:R-:W-:Y:S02]  /*0320*/  VIADD R21, R11.reuse, 0x1 ;  /* 0x000000010b157836 */ /* 0x040fe40000000000 */
[----:B------:R-:W-:Y:S02]  /*0330*/  IMAD.MOV.U32 R0, RZ, RZ, RZ ;  /* 0x000000ffff007224 */ /* 0x000fe400078e00ff */
[----:B------:R-:W-:Y:S02]  /*0340*/  IMAD.MOV.U32 R2, RZ, RZ, RZ ;  /* 0x000000ffff027224 */ /* 0x000fe400078e00ff */
[----:B------:R-:W-:-:S04]  /*0350*/  IMAD.WIDE R10, R11, 0x4, R24 ;  /* 0x000000040b0a7825 */ /* 0x000fc800078e0218 */
[----:B------:R-:W-:Y:S01]  /*0360*/  IMAD.WIDE R20, R21, 0x4, R24 ;  /* 0x0000000415147825 */ /* 0x000fe200078e0218 */
[----:B------:R-:W4:Y:S04]  /*0370*/  @P1 LDG.E.EL R0, desc[UR4][R10.64] ;  /* 0x000000040a001981 */ /* 0x000f28000c2e1900 */
[----:B------:R-:W4:Y:S01]  /*0380*/  @P1 LDG.E.EL R2, desc[UR4][R20.64] ;  /* 0x0000000414021981 */ /* 0x000f22000c2e1900 */
[----:B------:R-:W-:Y:S01]  /*0390*/  IMAD.MOV.U32 R29, RZ, RZ, RZ ;  /* 0x000000ffff1d7224 */ /* 0x000fe200078e00ff */
[C---:B--2---:R-:W-:Y:S02]  /*03a0*/  FSETP.GT.AND P5, PT, R15.reuse, R6, PT ;  /* 0x000000060f00720b */ /* 0x044fe40003fa4000 */
[----:B------:R-:W-:Y:S02]  /*03b0*/  FSETP.NAN.AND P2, PT, R15, R15, PT ;  /* 0x0000000f0f00720b */ /* 0x000fe40003f48000 */
[----:B---3--:R-:W-:-:S09]  /*03c0*/  FSETP.GT.AND P4, PT, R26, R4, PT ;  /* 0x000000041a00720b */ /* 0x008fd20003f84000 */
[----:B------:R-:W-:Y:S02]  /*03d0*/  @!P5 FSEL R15, R15, R6, P2 ;  /* 0x000000060f0fd208 */ /* 0x000fe40001000000 */
[C---:B------:R-:W-:Y:S02]  /*03e0*/  FSETP.NAN.AND P2, PT, R26.reuse, R26, PT ;  /* 0x0000001a1a00720b */ /* 0x040fe40003f48000 */
[----:B------:R-:W-:Y:S02]  /*03f0*/  P2R R22, PR, RZ, 0x10 ;  /* 0x00000010ff167803 */ /* 0x000fe40000000000 */
[----:B------:R-:W-:Y:S02]  /*0400*/  @!P4 FSEL R26, R26, R4, P2 ;  /* 0x000000041a1ac208 */ /* 0x000fe40001000000 */
[C---:B----4-:R-:W-:Y:S02]  /*0410*/  FSETP.GT.AND P4, PT, R2.reuse, R0, PT ;  /* 0x000000000200720b */ /* 0x050fe40003f84000 */
[----:B------:R-:W-:-:S11]  /*0420*/  FSETP.NAN.AND P2, PT, R2, R2, PT ;  /* 0x000000020200720b */ /* 0x000fd60003f48000 */
[----:B------:R-:W-:Y:S01]  /*0430*/  @!P4 FSEL R2, R2, R0, P2 ;  /* 0x000000000202c208 */ /* 0x000fe20001000000 */
[----:B------:R-:W-:-:S04]  /*0440*/  IMAD R0, R18, 0x800, R23 ;  /* 0x0000080012007824 */ /* 0x000fc800078e0217 */
[----:B------:R-:W-:-:S04]  /*0450*/  IMAD.SHL.U32 R20, R0, 0x2, RZ ;  /* 0x0000000200147824 */ /* 0x000fc800078e00ff */
[----:B------:R-:W-:-:S04]  /*0460*/  VIADD R16, R20, 0x40 ;  /* 0x0000004014107836 */ /* 0x000fc80000000000 */
[----:B------:R-:W-:-:S04]  /*0470*/  IMAD.IADD R11, R5, 0x1, R16 ;  /* 0x00000001050b7824 */ /* 0x000fc800078e0210 */
[----:B------:R-:W-:-:S05]  /*0480*/  IMAD.WIDE R10, R11, 0x4, R24 ;  /* 0x000000040b0a7825 */ /* 0x000fca00078e0218 */
[----:B------:R-:W2:Y:S01]  /*0490*/  @P3 LDG.E.EL R29, desc[UR4][R10.64] ;  /* 0x000000040a1d3981 */ /* 0x000ea2000c2e1900 */
[----:B------:R-:W-:Y:S01]  /*04a0*/  P2R R8, PR, RZ, 0x10 ;  /* 0x00000010ff087803 */ /* 0x000fe20000000000 */
[----:B------:R-:W-:-:S04]  /*04b0*/  IMAD.IADD R13, R3, 0x1, R16 ;  /* 0x00000001030d7824 */ /* 0x000fc800078e0210 */
[----:B------:R-:W-:Y:S01]  /*04c0*/  IMAD.WIDE R12, R13, 0x4, R24 ;  /* 0x000000040d0c7825 */ /* 0x000fe200078e0218 */
[-C--:B--2---:R-:W-:Y:S02]  /*04d0*/  FSETP.GEU.AND P4, PT, R15, R29.reuse, PT ;  /* 0x0000001d0f00720b */ /* 0x084fe40003f8e000 */
[----:B------:R-:W-:-:S11]  /*04e0*/  FSETP.NAN.AND P2, PT, R29, R29, PT ;  /* 0x0000001d1d00720b */ /* 0x000fd60003f48000 */
[----:B------:R-:W-:Y:S01]  /*04f0*/  @P4 FSEL R29, R29, R15, P2 ;  /* 0x0000000f1d1d4208 */ /* 0x000fe20001000000 */
[----:B------:R-:W-:-:S06]  /*0500*/  IMAD.MOV.U32 R15, RZ, RZ, RZ ;  /* 0x000000ffff0f7224 */ /* 0x000fcc00078e00ff */
[----:B------:R-:W2:Y:S01]  /*0510*/  @P0 LDG.E.EL R15, desc[UR4][R12.64] ;  /* 0x000000040c0f0981 */ /* 0x000ea2000c2e1900 */
[----:B------:R-:W-:Y:S01]  /*0520*/  P2R R30, PR, RZ, 0x10 ;  /* 0x00000010ff1e7803 */ /* 0x000fe20000000000 */
[----:B------:R-:W-:Y:S02]  /*0530*/  IMAD.IADD R27, R7, 0x1, R16 ;  /* 0x00000001071b7824 */ /* 0x000fe400078e0210 */
[----:B------:R-:W-:Y:S01]  /*0540*/  IMAD.MOV.U32 R17, RZ, RZ, RZ ;  /* 0x000000ffff117224 */ /* 0x000fe200078e00ff */
[-C--:B--2---:R-:W-:Y:S02]  /*0550*/  FSETP.GEU.AND P4, PT, R26, R15.reuse, PT ;  /* 0x0000000f1a00720b */ /* 0x084fe40003f8e000 */
[----:B------:R-:W-:-:S11]  /*0560*/  FSETP.NAN.AND P2, PT, R15, R15, PT ;  /* 0x0000000f0f00720b */ /* 0x000fd60003f48000 */
[----:B------:R-:W-:Y:S01]  /*0570*/  @P4 FSEL R15, R15, R26, P2 ;  /* 0x0000001a0f0f4208 */ /* 0x000fe20001000000 */
[----:B------:R-:W-:-:S05]  /*0580*/  IMAD.WIDE R26, R27, 0x4, R24 ;  /* 0x000000041b1a7825 */ /* 0x000fca00078e0218 */
[----:B------:R1:W2:Y:S01]  /*0590*/  @P1 LDG.E.EL R17, desc[UR4][R26.64] ;  /* 0x000000041a111981 */ /* 0x0002a2000c2e1900 */
[----:B------:R-:W-:-:S04]  /*05a0*/  VIADD R20, R20, 0x41 ;  /* 0x0000004114147836 */ /* 0x000fc80000000000 */
[----:B------:R-:W-:Y:S02]  /*05b0*/  IMAD.IADD R5, R5, 0x1, R20 ;  /* 0x0000000105057824 */ /* 0x000fe400078e0214 */
[----:B------:R-:W-:Y:S02]  /*05c0*/  IMAD.MOV.U32 R10, RZ, RZ, RZ ;  /* 0x000000ffff0a7224 */ /* 0x000fe400078e00ff */
[----:B------:R-:W-:Y:S01]  /*05d0*/  IMAD.WIDE R4, R5, 0x4, R24 ;  /* 0x0000000405047825 */ /* 0x000fe200078e0218 */
[----:B------:R-:W-:-:S04]  /*05e0*/  P2R R9, PR, RZ, 0x10 ;  /* 0x00000010ff097803 */ /* 0x000fc80000000000 */
[----:B------:R3:W4:Y:S01]  /*05f0*/  @P3 LDG.E.EL R10, desc[UR4][R4.64] ;  /* 0x00000004040a3981 */ /* 0x000722000c2e1900 */
[----:B-1----:R-:W-:Y:S01]  /*0600*/  IMAD.IADD R27, R3, 0x1, R20 ;  /* 0x00000001031b7824 */ /* 0x002fe200078e0214 */
[----:B------:R-:W-:-:S03]  /*0610*/  CS2R R12, SRZ ;  /* 0x00000000000c7805 */ /* 0x000fc6000001ff00 */
[----:B------:R-:W-:-:S04]  /*0620*/  IMAD.WIDE R26, R27, 0x4, R24 ;  /* 0x000000041b1a7825 */ /* 0x000fc800078e0218 */
[----:B---3--:R-:W-:Y:S01]  /*0630*/  IMAD.IADD R5, R7, 0x1, R20 ;  /* 0x0000000107057824 */ /* 0x008fe200078e0214 */
[----:B------:R-:W3:Y:S03]  /*0640*/  @P0 LDG.E.EL R12, desc[UR4][R26.64] ;  /* 0x000000041a0c0981 */ /* 0x000ee6000c2e1900 */
[----:B------:R-:W-:Y:S01]  /*0650*/  IMAD.WIDE R4, R5, 0x4, R24 ;  /* 0x0000000405047825 */ /* 0x000fe200078e0218 */
[-C--:B--2---:R-:W-:Y:S02]  /*0660*/  FSETP.GEU.AND P4, PT, R2, R17.reuse, PT ;  /* 0x000000110200720b */ /* 0x084fe40003f8e000 */
[----:B------:R-:W-:-:S11]  /*0670*/  FSETP.NAN.AND P2, PT, R17, R17, PT ;  /* 0x000000111100720b */ /* 0x000fd60003f48000 */
[----:B------:R-:W-:Y:S01]  /*0680*/  @P4 FSEL R17, R17, R2, P2 ;  /* 0x0000000211114208 */ /* 0x000fe20001000000 */
[----:B------:R-:W-:-:S06]  /*0690*/  IMAD.MOV.U32 R2, RZ, RZ, RZ ;  /* 0x000000ffff027224 */ /* 0x000fcc00078e00ff */
[----:B------:R1:W2:Y:S01]  /*06a0*/  @P1 LDG.E.EL R2, desc[UR4][R4.64] ;  /* 0x0000000404021981 */ /* 0x0002a2000c2e1900 */
[-C--:B----4-:R-:W-:Y:S02]  /*06b0*/  FSETP.GEU.AND P3, PT, R29, R10.reuse, PT ;  /* 0x0000000a1d00720b */ /* 0x090fe40003f6e000 */
[----:B------:R-:W-:Y:S01]  /*06c0*/  FSETP.NAN.AND P2, PT, R10, R10, PT ;  /* 0x0000000a0a00720b */ /* 0x000fe20003f48000 */
[----:B------:R-:W-:Y:S01]  /*06d0*/  VIADD R32, R19, 0x200 ;  /* 0x0000020013207836 */ /* 0x000fe20000000000 */
[----:B------:R-:W-:Y:S02]  /*06e0*/  P2R R21, PR, RZ, 0x8 ;  /* 0x00000008ff157803 */ /* 0x000fe40000000000 */
[----:B------:R-:W-:Y:S02]  /*06f0*/  P2R R0, PR, RZ, 0x1 ;  /* 0x00000001ff007803 */ /* 0x000fe40000000000 */
[----:B------:R-:W-:-:S05]  /*0700*/  LEA.HI R3, R31, R32, RZ, 0x5 ;  /* 0x000000201f037211 */ /* 0x000fca00078f28ff */
[----:B------:R-:W-:Y:S02]  /*0710*/  @P3 SEL R10, R10, R29, P2 ;  /* 0x0000001d0a0a3207 */ /* 0x000fe40001000000 */
[-C--:B---3--:R-:W-:Y:S01]  /*0720*/  FSETP.GEU.AND P3, PT, R15, R12.reuse, PT ;  /* 0x0000000c0f00720b */ /* 0x088fe20003f6e000 */
[----:B------:R-:W-:Y:S01]  /*0730*/  IMAD.SHL.U32 R3, R3, 0x4, RZ ;  /* 0x0000000403037824 */ /* 0x000fe200078e00ff */
[----:B------:R-:W-:-:S04]  /*0740*/  FSETP.NAN.AND P2, PT, R12, R12, PT ;  /* 0x0000000c0c00720b */ /* 0x000fc80003f48000 */
[----:B------:R-:W-:-:S07]  /*0750*/  LOP3.LUT R3, R3, 0xfffffb80, RZ, 0xc0, !PT ;  /* 0xfffffb8003037812 */ /* 0x000fce00078ec0ff */
[----:B------:R-:W-:Y:S01]  /*0760*/  @P3 SEL R12, R12, R15, P2 ;  /* 0x0000000f0c0c3207 */ /* 0x000fe20001000000 */
[----:B------:R-:W-:-:S04]  /*0770*/  IMAD R26, R18, 0x1000, R3 ;  /* 0x00001000121a7824 */ /* 0x000fc800078e0203 */
[----:B------:R-:W-:-:S04]  /*0780*/  IMAD R27, R23, 0x2, R26 ;  /* 0x00000002171b7824 */ /* 0x000fc800078e021a */
[C---:B------:R-:W-:Y:S02]  /*0790*/  VIADD R29, R27.reuse, 0x1 ;  /* 0x000000011b1d7836 */ /* 0x040fe40000000000 */
[----:B-1----:R-:W-:Y:S02]  /*07a0*/  IMAD.MOV.U32 R5, RZ, RZ, RZ ;  /* 0x000000ffff057224 */ /* 0x002fe400078e00ff */
[----:B------:R-:W-:-:S04]  /*07b0*/  IMAD.WIDE R26, R27, 0x4, R24 ;  /* 0x000000041b1a7825 */ /* 0x000fc800078e0218 */
[----:B------:R-:W-:-:S04]  /*07c0*/  IMAD.WIDE R28, R29, 0x4, R24 ;  /* 0x000000041d1c7825 */ /* 0x000fc800078e0218 */
[----:B------:R-:W-:Y:S02]  /*07d0*/  IMAD.IADD R33, R3, 0x1, R16 ;  /* 0x0000000103217824 */ /* 0x000fe400078e0210 */
[----:B------:R-:W-:Y:S01]  /*07e0*/  IMAD.MOV.U32 R36, RZ, RZ, RZ ;  /* 0x000000ffff247224 */ /* 0x000fe200078e00ff */
[-C--:B--2---:R-:W-:Y:S02]  /*07f0*/  FSETP.GEU.AND P0, PT, R17, R2.reuse, PT ;  /* 0x000000021100720b */ /* 0x084fe40003f0e000 */
[----:B------:R-:W-:Y:S02]  /*0800*/  FSETP.NAN.AND P2, PT, R2, R2, PT ;  /* 0x000000020200720b */ /* 0x000fe40003f48000 */
[----:B------:R-:W-:-:S09]  /*0810*/  P2R R4, PR, RZ, 0x1 ;  /* 0x00000001ff047803 */ /* 0x000fd20000000000 */
[----:B------:R-:W-:Y:S02]  /*0820*/  @P0 SEL R2, R2, R17, P2 ;  /* 0x0000001102020207 */ /* 0x000fe40001000000 */
[----:B------:R-:W-:-:S04]  /*0830*/  ISETP.GE.AND P0, PT, R18, 0x100, PT ;  /* 0x000001001200780c */ /* 0x000fc80003f06270 */
[----:B------:R-:W-:Y:S01]  /*0840*/  ISETP.LT.AND P2, PT, R32, 0x400, !P0 ;  /* 0x000004002000780c */ /* 0x000fe20004741270 */
[----:B------:R-:W-:-:S12]  /*0850*/  IMAD.WIDE R32, R33, 0x4, R24 ;  /* 0x0000000421207825 */ /* 0x000fd800078e0218 */
[----:B------:R1:W2:Y:S04]  /*0860*/  @P2 LDG.E.EL R5, desc[UR4][R26.64] ;  /* 0x000000041a052981 */ /* 0x0002a8000c2e1900 */
[----:B------:R-:W2:Y:S04]  /*0870*/  @P2 LDG.E.EL R13, desc[UR4][R28.64] ;  /* 0x000000041c0d2981 */ /* 0x000ea8000c2e1900 */
[----:B------:R3:W4:Y:S01]  /*0880*/  @P2 LDG.E.EL R36, desc[UR4][R32.64] ;  /* 0x0000000420242981 */ /* 0x000722000c2e1900 */
[----:B-1----:R-:W-:Y:S02]  /*0890*/  IMAD.IADD R27, R3, 0x1, R20 ;  /* 0x00000001031b7824 */ /* 0x002fe400078e0214 */
[----:B------:R-:W-:-:S02]  /*08a0*/  IMAD.MOV.U32 R17, RZ, RZ, RZ ;  /* 0x000000ffff117224 */ /* 0x000fc400078e00ff */
[----:B------:R-:W-:-:S05]  /*08b0*/  IMAD.WIDE R26, R27, 0x4, R24 ;  /* 0x000000041b1a7825 */ /* 0x000fca00078e0218 */
[----:B------:R1:W5:Y:S01]  /*08c0*/  @P2 LDG.E.EL R17, desc[UR4][R26.64] ;  /* 0x000000041a112981 */ /* 0x000362000c2e1900 */
[----:B------:R-:W-:Y:S02]  /*08d0*/  P2R R15, PR, RZ, 0x2 ;  /* 0x00000002ff0f7803 */ /* 0x000fe40000000000 */
[----:B------:R-:W-:Y:S01]  /*08e0*/  P2R R11, PR, RZ, 0x8 ;  /* 0x00000008ff0b7803 */ /* 0x000fe20000000000 */
[----:B---3--:R-:W-:-:S05]  /*08f0*/  VIADD R32, R19, 0x280 ;  /* 0x0000028013207836 */ /* 0x008fca0000000000 */
[----:B------:R-:W-:-:S05]  /*0900*/  LEA.HI R28, R31, R32, RZ, 0x5 ;  /* 0x000000201f1c7211 */ /* 0x000fca00078f28ff */
[----:B------:R-:W-:-:S05]  /*0910*/  IMAD.SHL.U32 R28, R28, 0x4, RZ ;  /* 0x000000041c1c7824 */ /* 0x000fca00078e00ff */
[----:B------:R-:W-:-:S05]  /*0920*/  LOP3.LUT R39, R28, 0xffffff80, RZ, 0xc0, !PT ;  /* 0xffffff801c277812 */ /* 0x000fca00078ec0ff */
[----:B------:R-:W-:-:S04]  /*0930*/  IMAD R28, R18, 0x1000, R39 ;  /* 0x00001000121c7824 */ /* 0x000fc800078e0227 */
[----:B------:R-:W-:-:S04]  /*0940*/  IMAD R29, R23, 0x2, R28 ;  /* 0x00000002171d7824 */ /* 0x000fc800078e021c */
[C---:B------:R-:W-:Y:S02]  /*0950*/  VIADD R35, R29.reuse, 0x1 ;  /* 0x000000011d237836 */ /* 0x040fe40000000000 */
[----:B------:R-:W-:Y:S02]  /*0960*/  IMAD.MOV.U32 R33, RZ, RZ, RZ ;  /* 0x000000ffff217224 */ /* 0x000fe400078e00ff */
[----:B-1----:R-:W-:-:S04]  /*0970*/  IMAD.WIDE R26, R29, 0x4, R24 ;  /* 0x000000041d1a7825 */ /* 0x002fc800078e0218 */
[----:B------:R-:W-:Y:S01]  /*0980*/  IMAD.WIDE R28, R35, 0x4, R24 ;  /* 0x00000004231c7825 */ /* 0x000fe200078e0218 */
[C---:B--2---:R-:W-:Y:S02]  /*0990*/  FSETP.GT.AND P1, PT, R13.reuse, R5, PT ;  /* 0x000000050d00720b */ /* 0x044fe40003f24000 */
[----:B------:R-:W-:Y:S02]  /*09a0*/  FSETP.NAN.AND P3, PT, R13, R13, PT ;  /* 0x0000000d0d00720b */ /* 0x000fe40003f68000 */
[----:B------:R-:W-:-:S09]  /*09b0*/  P2R R7, PR, RZ, 0x2 ;  /* 0x00000002ff077803 */ /* 0x000fd20000000000 */
[----:B------:R-:W-:-:S04]  /*09c0*/  @!P1 FSEL R13, R13, R5, P3 ;  /* 0x000000050d0d9208 */ /* 0x000fc80001800000 */
[-C--:B----4-:R-:W-:Y:S02]  /*09d0*/  FSETP.GEU.AND P1, PT, R13, R36.reuse, PT ;  /* 0x000000240d00720b */ /* 0x090fe40003f2e000 */
[----:B------:R-:W-:Y:S02]  /*09e0*/  FSETP.NAN.AND P3, PT, R36, R36, PT ;  /* 0x000000242400720b */ /* 0x000fe40003f68000 */
[----:B------:R-:W-:-:S09]  /*09f0*/  P2R R5, PR, RZ, 0x2 ;  /* 0x00000002ff057803 */ /* 0x000fd20000000000 */
[----:B------:R-:W-:-:S04]  /*0a00*/  @P1 FSEL R36, R36, R13, P3 ;  /* 0x0000000d24241208 */ /* 0x000fc80001800000 */
[-C--:B-----5:R-:W-:Y:S02]  /*0a10*/  FSETP.GEU.AND P1, PT, R36, R17.reuse, PT ;  /* 0x000000112400720b */ /* 0x0a0fe40003f2e000 */
[----:B------:R-:W-:-:S11]  /*0a20*/  FSETP.NAN.AND P3, PT, R17, R17, PT ;  /* 0x000000111100720b */ /* 0x000fd60003f68000 */
[----:B------:R-:W-:Y:S02]  /*0a30*/  @P1 SEL R17, R17, R36, P3 ;  /* 0x0000002411111207 */ /* 0x000fe40001800000 */
[----:B------:R-:W-:Y:S01]  /*0a40*/  ISETP.LT.AND P3, PT, R32, 0x400, !P0 ;  /* 0x000004002000780c */ /* 0x000fe20004761270 */
[----:B------:R-:W-:-:S12]  /*0a50*/  IMAD.MOV.U32 R36, RZ, RZ, RZ ;  /* 0x000000ffff247224 */ /* 0x000fd800078e00ff */
[----:B------:R-:W2:Y:S04]  /*0a60*/  @P3 LDG.E.EL R33, desc[UR4][R26.64] ;  /* 0x000000041a213981 */ /* 0x000ea8000c2e1900 */
[----:B------:R-:W2:Y:S01]  /*0a70*/  @P3 LDG.E.EL R36, desc[UR4][R28.64] ;  /* 0x000000041c243981 */ /* 0x000ea2000c2e1900 */
[----:B------:R-:W-:Y:S02]  /*0a80*/  P2R R3, PR, RZ, 0x2 ;  /* 0x00000002ff037803 */ /* 0x000fe40000000000 */
[----:B------:R-:W-:Y:S01]  /*0a90*/  P2R R6, PR, RZ, 0x10 ;  /* 0x00000010ff067803 */ /* 0x000fe20000000000 */
[----:B------:R-:W-:Y:S01]  /*0aa0*/  IMAD.MOV.U32 R41, RZ, RZ, RZ ;  /* 0x000000ffff297224 */ /* 0x000fe200078e00ff */
[C---:B--2---:R-:W-:Y:S02]  /*0ab0*/  FSETP.GT.AND P1, PT, R36.reuse, R33, PT ;  /* 0x000000212400720b */ /* 0x044fe40003f24000 */
[----:B------:R-:W-:-:S11]  /*0ac0*/  FSETP.NAN.AND P4, PT, R36, R36, PT ;  /* 0x000000242400720b */ /* 0x000fd60003f88000 */
[----:B------:R-:W-:Y:S01]  /*0ad0*/  @!P1 FSEL R36, R36, R33, P4 ;  /* 0x0000002124249208 */ /* 0x000fe20002000000 */
        /* <DEDUP_REMOVED lines=12> */
[----:B------:R-:W-:-:S05]  /*0ba0*/  VIADD R32, R19, 0x300 ;  /* 0x0000030013207836 */ /* 0x000fca0000000000 */
[----:B------:R-:W-:-:S05]  /*0bb0*/  LEA.HI R28, R31, R32, RZ, 0x5 ;  /* 0x000000201f1c7211 */ /* 0x000fca00078f28ff */
[----:B------:R-:W-:Y:S02]  /*0bc0*/  IMAD.SHL.U32 R28, R28, 0x4, RZ ;  /* 0x000000041c1c7824 */ /* 0x000fe400078e00ff */
[----:B------:R-:W-:Y:S02]  /*0bd0*/  IMAD.MOV.U32 R33, RZ, RZ, RZ ;  /* 0x000000ffff217224 */ /* 0x000fe400078e00ff */
[----:B------:R-:W-:Y:S01]  /*0be0*/  IMAD.MOV.U32 R44, RZ, RZ, RZ ;  /* 0x000000ffff2c7224 */ /* 0x000fe200078e00ff */
[-C--:B--2---:R-:W-:Y:S02]  /*0bf0*/  FSETP.GEU.AND P1, PT, R41, R36.reuse, PT ;  /* 0x000000242900720b */ /* 0x084fe40003f2e000 */
[----:B------:R-:W-:-:S11]  /*0c00*/  FSETP.NAN.AND P4, PT, R36, R36, PT ;  /* 0x000000242400720b */ /* 0x000fd60003f88000 */
[----:B------:R-:W-:Y:S02]  /*0c10*/  @P1 SEL R36, R36, R41, P4 ;  /* 0x0000002924241207 */ /* 0x000fe40002000000 */
[----:B------:R-:W-:-:S05]  /*0c20*/  LOP3.LUT R41, R28, 0xffffff80, RZ, 0xc0, !PT ;  /* 0xffffff801c297812 */ /* 0x000fca00078ec0ff */
[----:B------:R-:W-:Y:S01]  /*0c30*/  IMAD R28, R18, 0x1000, R41 ;  /* 0x00001000121c7824 */ /* 0x000fe200078e0229 */
[----:B------:R-:W-:-:S03]  /*0c40*/  ISETP.LT.AND P4, PT, R32, 0x400, !P0 ;  /* 0x000004002000780c */ /* 0x000fc60004781270 */
[----:B------:R-:W-:-:S04]  /*0c50*/  IMAD R29, R23, 0x2, R28 ;  /* 0x00000002171d7824 */ /* 0x000fc800078e021c */
[C---:B------:R-:W-:Y:S02]  /*0c60*/  VIADD R43, R29.reuse, 0x1 ;  /* 0x000000011d2b7836 */ /* 0x040fe40000000000 */
[----:B------:R-:W-:-:S04]  /*0c70*/  IMAD.WIDE R26, R29, 0x4, R24 ;  /* 0x000000041d1a7825 */ /* 0x000fc800078e0218 */
[----:B------:R-:W-:Y:S01]  /*0c80*/  IMAD.WIDE R28, R43, 0x4, R24 ;  /* 0x000000042b1c7825 */ /* 0x000fe200078e0218 */
[----:B------:R1:W2:Y:S04]  /*0c90*/  @P4 LDG.E.EL R33, desc[UR4][R26.64] ;  /* 0x000000041a214981 */ /* 0x0002a8000c2e1900 */
[----:B------:R-:W2:Y:S01]  /*0ca0*/  @P4 LDG.E.EL R44, desc[UR4][R28.64] ;  /* 0x000000041c2c4981 */ /* 0x000ea2000c2e1900 */
[----:B------:R-:W-:Y:S02]  /*0cb0*/  P2R R38, PR, RZ, 0x2 ;  /* 0x00000002ff267803 */ /* 0x000fe40000000000 */
[----:B------:R-:W-:Y:S01]  /*0cc0*/  P2R R34, PR, RZ, 0x20 ;  /* 0x00000020ff227803 */ /* 0x000fe20000000000 */
[----:B------:R-:W-:Y:S02]  /*0cd0*/  IMAD.MOV.U32 R46, RZ, RZ, RZ ;  /* 0x000000ffff2e7224 */ /* 0x000fe400078e00ff */
[----:B-1----:R-:W-:-:S04]  /*0ce0*/  IMAD.IADD R27, R41, 0x1, R20 ;  /* 0x00000001291b7824 */ /* 0x002fc800078e0214 */
[----:B------:R-:W-:Y:S01]  /*0cf0*/  IMAD.WIDE R26, R27, 0x4, R24 ;  /* 0x000000041b1a7825 */ /* 0x000fe200078e0218 */
[C---:B--2---:R-:W-:Y:S02]  /*0d00*/  FSETP.GT.AND P1, PT, R44.reuse, R33, PT ;  /* 0x000000212c00720b */ /* 0x044fe40003f24000 */
[----:B------:R-:W-:-:S11]  /*0d10*/  FSETP.NAN.AND P5, PT, R44, R44, PT ;  /* 0x0000002c2c00720b */ /* 0x000fd60003fa8000 */
[----:B------:R-:W-:Y:S01]  /*0d20*/  @!P1 FSEL R44, R44, R33, P5 ;  /* 0x000000212c2c9208 */ /* 0x000fe20002800000 */
[----:B------:R-:W-:-:S04]  /*0d30*/  IMAD.IADD R33, R41, 0x1, R16 ;  /* 0x0000000129217824 */ /* 0x000fc800078e0210 */
[----:B------:R-:W-:-:S05]  /*0d40*/  IMAD.WIDE R32, R33, 0x4, R24 ;  /* 0x0000000421207825 */ /* 0x000fca00078e0218 */
[----:B------:R1:W2:Y:S01]  /*0d50*/  @P4 LDG.E.EL R46, desc[UR4][R32.64] ;  /* 0x00000004202e4981 */ /* 0x0002a2000c2e1900 */
[----:B------:R-:W-:-:S06]  /*0d60*/  IMAD.MOV.U32 R41, RZ, RZ, RZ ;  /* 0x000000ffff297224 */ /* 0x000fcc00078e00ff */
[----:B------:R3:W4:Y:S01]  /*0d70*/  @P4 LDG.E.EL R41, desc[UR4][R26.64] ;  /* 0x000000041a294981 */ /* 0x000722000c2e1900 */
[----:B------:R-:W-:Y:S01]  /*0d80*/  P2R R40, PR, RZ, 0x2 ;  /* 0x00000002ff287803 */ /* 0x000fe20000000000 */
[----:B------:R-:W-:-:S05]  /*0d90*/  VIADD R28, R19, 0x380 ;  /* 0x00000380131c7836 */ /* 0x000fca0000000000 */
[----:B------:R-:W-:-:S05]  /*0da0*/  LEA.HI R29, R31, R28, RZ, 0x5 ;  /* 0x0000001c1f1d7211 */ /* 0x000fca00078f28ff */
[----:B------:R-:W-:-:S05]  /*0db0*/  IMAD.SHL.U32 R29, R29, 0x4, RZ ;  /* 0x000000041d1d7824 */ /* 0x000fca00078e00ff */
[----:B------:R-:W-:-:S05]  /*0dc0*/  LOP3.LUT R45, R29, 0xffffff80, RZ, 0xc0, !PT ;  /* 0xffffff801d2d7812 */ /* 0x000fca00078ec0ff */
[----:B-1----:R-:W-:-:S04]  /*0dd0*/  IMAD R32, R18, 0x1000, R45 ;  /* 0x0000100012207824 */ /* 0x002fc800078e022d */
[----:B------:R-:W-:-:S04]  /*0de0*/  IMAD R29, R23, 0x2, R32 ;  /* 0x00000002171d7824 */ /* 0x000fc800078e0220 */
[C---:B------:R-:W-:Y:S02]  /*0df0*/  VIADD R33, R29.reuse, 0x1 ;  /* 0x000000011d217836 */ /* 0x040fe40000000000 */
[----:B------:R-:W-:Y:S02]  /*0e00*/  IMAD.MOV.U32 R32, RZ, RZ, RZ ;  /* 0x000000ffff207224 */ /* 0x000fe400078e00ff */
[----:B---3--:R-:W-:-:S04]  /*0e10*/  IMAD.WIDE R26, R29, 0x4, R24 ;  /* 0x000000041d1a7825 */ /* 0x008fc800078e0218 */
[----:B------:R-:W-:Y:S01]  /*0e20*/  IMAD.MOV.U32 R49, RZ, RZ, RZ ;  /* 0x000000ffff317224 */ /* 0x000fe200078e00ff */
[-C--:B--2---:R-:W-:Y:S02]  /*0e30*/  FSETP.GEU.AND P1, PT, R44, R46.reuse, PT ;  /* 0x0000002e2c00720b */ /* 0x084fe40003f2e000 */
[----:B------:R-:W-:Y:S02]  /*0e40*/  FSETP.NAN.AND P5, PT, R46, R46, PT ;  /* 0x0000002e2e00720b */ /* 0x000fe40003fa8000 */
[----:B------:R-:W-:-:S09]  /*0e50*/  P2R R42, PR, RZ, 0x2 ;  /* 0x00000002ff2a7803 */ /* 0x000fd20000000000 */
[----:B------:R-:W-:-:S04]  /*0e60*/  @P1 FSEL R46, R46, R44, P5 ;  /* 0x0000002c2e2e1208 */ /* 0x000fc80002800000 */
[-C--:B----4-:R-:W-:Y:S02]  /*0e70*/  FSETP.GEU.AND P1, PT, R46, R41.reuse, PT ;  /* 0x000000292e00720b */ /* 0x090fe40003f2e000 */
[----:B------:R-:W-:-:S11]  /*0e80*/  FSETP.NAN.AND P5, PT, R41, R41, PT ;  /* 0x000000292900720b */ /* 0x000fd60003fa8000 */
[----:B------:R-:W-:Y:S02]  /*0e90*/  @P1 SEL R41, R41, R46, P5 ;  /* 0x0000002e29291207 */ /* 0x000fe40002800000 */
[----:B------:R-:W-:Y:S01]  /*0ea0*/  ISETP.LT.AND P5, PT, R28, 0x400, !P0 ;  /* 0x000004001c00780c */ /* 0x000fe200047a1270 */
[----:B------:R-:W-:-:S12]  /*0eb0*/  IMAD.WIDE R28, R33, 0x4, R24 ;  /* 0x00000004211c7825 */ /* 0x000fd800078e0218 */
[----:B------:R-:W2:Y:S04]  /*0ec0*/  @P5 LDG.E.EL R32, desc[UR4][R26.64] ;  /* 0x000000041a205981 */ /* 0x000ea8000c2e1900 */
[----:B------:R-:W2:Y:S01]  /*0ed0*/  @P5 LDG.E.EL R49, desc[UR4][R28.64] ;  /* 0x000000041c315981 */ /* 0x000ea2000c2e1900 */
[----:B------:R-:W-:Y:S01]  /*0ee0*/  P2R R43, PR, RZ, 0x2 ;  /* 0x00000002ff2b7803 */ /* 0x000fe20000000000 */
[----:B------:R-:W-:Y:S02]  /*0ef0*/  IMAD.IADD R33, R45, 0x1, R16 ;  /* 0x000000012d217824 */ /* 0x000fe400078e0210 */
[----:B------:R-:W-:Y:S01]  /*0f00*/  IMAD.MOV.U32 R46, RZ, RZ, RZ ;  /* 0x000000ffff2e7224 */ /* 0x000fe200078e00ff */
[C---:B--2---:R-:W-:Y:S02]  /*0f10*/  FSETP.GT.AND P1, PT, R49.reuse, R32, PT ;  /* 0x000000203100720b */ /* 0x044fe40003f24000 */
[----:B------:R-:W-:-:S11]  /*0f20*/  FSETP.NAN.AND P6, PT, R49, R49, PT ;  /* 0x000000313100720b */ /* 0x000fd60003fc8000 */
[----:B------:R-:W-:Y:S01]  /*0f30*/  @!P1 FSEL R49, R49, R32, P6 ;  /* 0x0000002031319208 */ /* 0x000fe20003000000 */
[----:B------:R-:W-:-:S05]  /*0f40*/  IMAD.WIDE R32, R33, 0x4, R24 ;  /* 0x0000000421207825 */ /* 0x000fca00078e0218 */
[----:B------:R-:W2:Y:S01]  /*0f50*/  @P5 LDG.E.EL R46, desc[UR4][R32.64] ;  /* 0x00000004202e5981 */ /* 0x000ea2000c2e1900 */
[----:B------:R-:W-:Y:S01]  /*0f60*/  P2R R47, PR, RZ, 0x2 ;  /* 0x00000002ff2f7803 */ /* 0x000fe20000000000 */
[----:B------:R-:W-:-:S05]  /*0f70*/  VIADD R26, R19, 0x100 ;  /* 0x00000100131a7836 */ /* 0x000fca0000000000 */
[----:B------:R-:W-:Y:S02]  /*0f80*/  LEA.HI R27, R31, R26, RZ, 0x5 ;  /* 0x0000001a1f1b7211 */ /* 0x000fe400078f28ff */
[----:B------:R-:W-:-:S03]  /*0f90*/  P2R R44, PR, RZ, 0x10 ;  /* 0x00000010ff2c7803 */ /* 0x000fc60000000000 */
[----:B------:R-:W-:Y:S01]  /*0fa0*/  IMAD.SHL.U32 R27, R27, 0x4, RZ ;  /* 0x000000041b1b7824 */ /* 0x000fe200078e00ff */
[----:B------:R-:W-:-:S04]  /*0fb0*/  ISETP.NE.AND P4, PT, R30, RZ, PT ;  /* 0x000000ff1e00720c */ /* 0x000fc80003f85270 */
[----:B------:R-:W-:Y:S02]  /*0fc0*/  P2R R30, PR, RZ, 0x10 ;  /* 0x00000010ff1e7803 */ /* 0x000fe40000000000 */
[----:B------:R-:W-:Y:S01]  /*0fd0*/  ISETP.NE.AND P4, PT, R22, RZ, PT ;  /* 0x000000ff1600720c */ /* 0x000fe20003f85270 */
[----:B------:R-:W-:Y:S02]  /*0fe0*/  IMAD.MOV.U32 R28, RZ, RZ, RZ ;  /* 0x000000ffff1c7224 */ /* 0x000fe400078e00ff */
[----:B------:R-:W-:Y:S01]  /*0ff0*/  IMAD.MOV.U32 R51, RZ, RZ, RZ ;  /* 0x000000ffff337224 */ /* 0x000fe200078e00ff */
[-C--:B--2---:R-:W-:Y:S02]  /*1000*/  FSETP.GEU.AND P1, PT, R49, R46.reuse, PT ;  /* 0x0000002e3100720b */ /* 0x084fe40003f2e000 */
[----:B------:R-:W-:-:S11]  /*1010*/  FSETP.NAN.AND P6, PT, R46, R46, PT ;  /* 0x0000002e2e00720b */ /* 0x000fd60003fc8000 */
[----:B------:R-:W-:Y:S02]  /*1020*/  @P1 FSEL R46, R46, R49, P6 ;  /* 0x000000312e2e1208 */ /* 0x000fe40003000000 */
[----:B------:R-:W-:-:S05]  /*1030*/  LOP3.LUT R49, R27, 0xfffff780, RZ, 0xc0, !PT ;  /* 0xfffff7801b317812 */ /* 0x000fca00078ec0ff */
[----:B------:R-:W-:Y:S01]  /*1040*/  IMAD R22, R18, 0x1000, R49 ;  /* 0x0000100012167824 */ /* 0x000fe200078e0231 */
[----:B------:R-:W-:-:S03]  /*1050*/  ISETP.LT.AND P6, PT, R26, 0x400, !P0 ;  /* 0x000004001a00780c */ /* 0x000fc600047c1270 */
[----:B------:R-:W-:-:S04]  /*1060*/  IMAD R27, R23, 0x2, R22 ;  /* 0x00000002171b7824 */ /* 0x000fc800078e0216 */
[----:B------:R-:W-:-:S04]  /*1070*/  IMAD.WIDE R22, R27, 0x4, R24 ;  /* 0x000000041b167825 */ /* 0x000fc800078e0218 */
[----:B------:R-:W-:Y:S02]  /*1080*/  VIADD R27, R27, 0x1 ;  /* 0x000000011b1b7836 */ /* 0x000fe40000000000 */
[----:B------:R1:W2:Y:S02]  /*1090*/  @P6 LDG.E.EL R28, desc[UR4][R22.64] ;  /* 0x00000004161c6981 */ /* 0x0002a4000c2e1900 */
[----:B------:R-:W-:-:S05]  /*10a0*/  IMAD.WIDE R26, R27, 0x4, R24 ;  /* 0x000000041b1a7825 */ /* 0x000fca00078e0218 */
[----:B------:R-:W2:Y:S01]  /*10b0*/  @P6 LDG.E.EL R51, desc[UR4][R26.64] ;  /* 0x000000041a336981 */ /* 0x000ea2000c2e1900 */
[----:B------:R-:W-:Y:S01]  /*10c0*/  P2R R39, PR, RZ, 0x8 ;  /* 0x00000008ff277803 */ /* 0x000fe20000000000 */
[C---:B------:R-:W-:Y:S01]  /*10d0*/  IMAD.IADD R29, R49.reuse, 0x1, R16 ;  /* 0x00000001311d7824 */ /* 0x040fe200078e0210 */
[----:B------:R-:W-:Y:S02]  /*10e0*/  P2R R31, PR, RZ, 0x10 ;  /* 0x00000010ff1f7803 */ /* 0x000fe40000000000 */
[----:B------:R-:W-:Y:S01]  /*10f0*/  ISETP.NE.AND P4, PT, R34, RZ, PT ;  /* 0x000000ff2200720c */ /* 0x000fe20003f85270 */
[----:B------:R-:W-:Y:S01]  /*1100*/  IMAD.MOV.U32 R34, RZ, RZ, RZ ;  /* 0x000000ffff227224 */ /* 0x000fe200078e00ff */
[----:B------:R-:W-:Y:S01]  /*1110*/  P2R R13, PR, RZ, 0x4 ;  /* 0x00000004ff0d7803 */ /* 0x000fe20000000000 */
[----:B-1----:R-:W-:Y:S01]  /*1120*/  IMAD.IADD R23, R49, 0x1, R20 ;  /* 0x0000000131177824 */ /* 0x002fe200078e0214 */
[----:B------:R-:W-:Y:S01]  /*1130*/  ISETP.NE.AND P2, PT, R9, RZ, PT ;  /* 0x000000ff0900720c */ /* 0x000fe20003f45270 */
[----:B------:R-:W-:-:S02]  /*1140*/  IMAD.MOV.U32 R9, RZ, RZ, RZ ;  /* 0x000000ffff097224 */ /* 0x000fc400078e00ff */
[----:B------:R-:W-:-:S05]  /*1150*/  IMAD.WIDE R22, R23, 0x4, R24 ;  /* 0x0000000417167825 */ /* 0x000fca00078e0218 */
[----:B------:R-:W3:Y:S01]  /*1160*/  @P6 LDG.E.EL R9, desc[UR4][R22.64] ;  /* 0x0000000416096981 */ /* 0x000ee2000c2e1900 */
[C---:B--2---:R-:W-:Y:S02]  /*1170*/  FSETP.GT.AND P3, PT, R51.reuse, R28, PT ;  /* 0x0000001c3300720b */ /* 0x044fe40003f64000 */
[----:B------:R-:W-:-:S11]  /*1180*/  FSETP.NAN.AND P0, PT, R51, R51, PT ;  /* 0x000000333300720b */ /* 0x000fd60003f08000 */
[----:B------:R-:W-:Y:S01]  /*1190*/  @!P3 FSEL R51, R51, R28, P0 ;  /* 0x0000001c3333b208 */ /* 0x000fe20000000000 */
[----:B------:R-:W-:-:S05]  /*11a0*/  IMAD.WIDE R28, R29, 0x4, R24 ;  /* 0x000000041d1c7825 */ /* 0x000fca00078e0218 */
[----:B------:R1:W2:Y:S01]  /*11b0*/  @P6 LDG.E.EL R34, desc[UR4][R28.64] ;  /* 0x000000041c226981 */ /* 0x0002a2000c2e1900 */
[----:B------:R-:W-:Y:S02]  /*11c0*/  P2R R32, PR, RZ, 0x2 ;  /* 0x00000002ff207803 */ /* 0x000fe40000000000 */
[----:B------:R-:W-:Y:S02]  /*11d0*/  P2R R33, PR, RZ, 0x20 ;  /* 0x00000020ff217803 */ /* 0x000fe40000000000 */
[----:B------:R-:W-:Y:S02]  /*11e0*/  P2R R26, PR, RZ, 0x8 ;  /* 0x00000008ff1a7803 */ /* 0x000fe40000000000 */
[----:B---3--:R-:W-:Y:S01]  /*11f0*/  FSETP.NAN.AND P3, PT, R9, R9, PT ;  /* 0x000000090900720b */ /* 0x008fe20003f68000 */
[----:B------:R-:W-:Y:S02]  /*1200*/  IMAD.IADD R45, R45, 0x1, R20 ;  /* 0x000000012d2d7824 */ /* 0x000fe400078e0214 */
[----:B-1----:R-:W-:-:S02]  /*1210*/  IMAD.MOV.U32 R29, RZ, RZ, RZ ;  /* 0x000000ffff1d7224 */ /* 0x002fc400078e00ff */
[----:B------:R-:W-:Y:S01]  /*1220*/  IMAD.WIDE R24, R45, 0x4, R24 ;  /* 0x000000042d187825 */ /* 0x000fe200078e0218 */
[-C--:B--2---:R-:W-:Y:S02]  /*1230*/  FSETP.GEU.AND P1, PT, R51, R34.reuse, PT ;  /* 0x000000223300720b */ /* 0x084fe40003f2e000 */
[----:B------:R-:W-:-:S11]  /*1240*/  FSETP.NAN.AND P0, PT, R34, R34, PT ;  /* 0x000000222200720b */ /* 0x000fd60003f08000 */
[----:B------:R-:W-:-:S04]  /*1250*/  @P1 FSEL R34, R34, R51, P0 ;  /* 0x0000003322221208 */ /* 0x000fc80000000000 */
[----:B------:R-:W-:-:S04]  /*1260*/  FSETP.GEU.AND P5, PT, R34, R9, PT ;  /* 0x000000092200720b */ /* 0x000fc80003fae000 */
[----:B------:R-:W-:-:S09]  /*1270*/  P2R R28, PR, RZ, 0x20 ;  /* 0x00000020ff1c7803 */ /* 0x000fd20000000000 */
[----:B------:R-:W-:Y:S02]  /*1280*/  @P5 SEL R9, R9, R34, P3 ;  /* 0x0000002209095207 */ /* 0x000fe40001800000 */
[----:B------:R-:W-:-:S13]  /*1290*/  ISETP.NE.AND P5, PT, R33, RZ, PT ;  /* 0x000000ff2100720c */ /* 0x000fda0003fa5270 */
[----:B------:R-:W2:Y:S01]  /*12a0*/  @P5 LDG.E.EL R29, desc[UR4][R24.64] ;  /* 0x00000004181d5981 */ /* 0x000ea2000c2e1900 */
[----:B------:R-:W-:Y:S02]  /*12b0*/  P2R R16, PR, RZ, 0x2 ;  /* 0x00000002ff107803 */ /* 0x000fe40000000000 */
[----:B------:R-:W-:Y:S02]  /*12c0*/  ISETP.NE.AND P1, PT, R21, RZ, PT ;  /* 0x000000ff1500720c */ /* 0x000fe40003f25270 */
[----:B------:R-:W-:Y:S02]  /*12d0*/  SEL R21, RZ, 0x1, !P4 ;  /* 0x00000001ff157807 */ /* 0x000fe40006000000 */
[----:B------:R-:W-:Y:S02]  /*12e0*/  ISETP.NE.AND P0, PT, R14, RZ, PT ;  /* 0x000000ff0e00720c */ /* 0x000fe40003f05270 */
[-C--:B--2---:R-:W-:Y:S02]  /*12f0*/  FSETP.GEU.AND P3, PT, R46, R29.reuse, PT ;  /* 0x0000001d2e00720b */ /* 0x084fe40003f6e000 */
[----:B------:R-:W-:-:S11]  /*1300*/  FSETP.NAN.AND P4, PT, R29, R29, PT ;  /* 0x0000001d1d00720b */ /* 0x000fd60003f88000 */
[----:B------:R-:W-:Y:S02]  /*1310*/  @P3 SEL R29, R29, R46, P4 ;  /* 0x0000002e1d1d3207 */ /* 0x000fe40002000000 */
[----:B------:R-:W-:-:S04]  /*1320*/  ISETP.NE.AND P4, PT, R31, RZ, PT ;  /* 0x000000ff1f00720c */ /* 0x000fc80003f85270 */
[----:B------:R-:W-:Y:S02]  /*1330*/  SEL R20, RZ, 0x1, !P4 ;  /* 0x00000001ff147807 */ /* 0x000fe40006000000 */
[----:B------:R-:W-:-:S04]  /*1340*/  ISETP.NE.AND P4, PT, R30, RZ, PT ;  /* 0x000000ff1e00720c */ /* 0x000fc80003f85270 */
[----:B------:R-:W-:Y:S02]  /*1350*/  SEL R22, R21, 0x2, P4 ;  /* 0x0000000215167807 */ /* 0x000fe40002000000 */
[----:B------:R-:W-:-:S04]  /*1360*/  SHF.R.S32.HI R21, RZ, 0x1f, R18 ;  /* 0x0000001fff157819 */ /* 0x000fc80000011412 */
[----:B------:R-:W-:Y:S02]  /*1370*/  LEA.HI R21, R21, R18, RZ, 0x6 ;  /* 0x0000001215157211 */ /* 0x000fe400078f30ff */
[----:B------:R-:W-:-:S03]  /*1380*/  P2R R33, PR, RZ, 0x8 ;  /* 0x00000008ff217803 */ /* 0x000fc60000000000 */
[C---:B------:R-:W-:Y:S01]  /*1390*/  IMAD.SHL.U32 R23, R21.reuse, 0x400, RZ ;  /* 0x0000040015177824 */ /* 0x040fe200078e00ff */
[----:B------:R-:W-:Y:S02]  /*13a0*/  ISETP.NE.AND P3, PT, R26, RZ, PT ;  /* 0x000000ff1a00720c */ /* 0x000fe40003f65270 */
[----:B------:R-:W-:Y:S02]  /*13b0*/  LOP3.LUT R21, R21, 0xffffffc0, RZ, 0xc0, !PT ;  /* 0xffffffc015157812 */ /* 0x000fe400078ec0ff */
[----:B------:R-:W-:Y:S02]  /*13c0*/  LOP3.LUT R23, R23, 0xffff0000, RZ, 0xc0, !PT ;  /* 0xffff000017177812 */ /* 0x000fe400078ec0ff */
[----:B------:R-:W-:Y:S02]  /*13d0*/  SEL R34, RZ, 0x1, !P3 ;  /* 0x00000001ff227807 */ /* 0x000fe40005800000 */
[----:B------:R-:W-:Y:S02]  /*13e0*/  ISETP.NE.AND P3, PT, R39, RZ, PT ;  /* 0x000000ff2700720c */ /* 0x000fe40003f65270 */
[----:B------:R-:W-:-:S02]  /*13f0*/  IADD3 R18, R23, R18, -R21 ;  /* 0x0000001217127210 */ /* 0x000fc40007ffe815 */
[----:B------:R-:W-:Y:S02]  /*1400*/  SEL R39, R20, 0x2, P2 ;  /* 0x0000000214277807 */ /* 0x000fe40001000000 */
[----:B------:R-:W1:Y:S01]  /*1410*/  LDC.64 R20, c[0x0][0x218] ;  /* 0x00008600ff147b82 */ /* 0x000e620000000a00 */
[----:B------:R-:W-:-:S04]  /*1420*/  IMAD R31, R19, 0x40, R18 ;  /* 0x00000040131f7824 */ /* 0x000fc800078e0212 */
[C---:B------:R-:W-:Y:S02]  /*1430*/  VIADD R49, R31.reuse, 0x2000 ;  /* 0x000020001f317836 */ /* 0x040fe40000000000 */
[----:B-1----:R-:W-:-:S05]  /*1440*/  IMAD.WIDE R26, R31, 0x4, R20 ;  /* 0x000000041f1a7825 */ /* 0x002fca00078e0214 */
[----:B------:R-:W-:Y:S01]  /*1450*/  @P0 STG.E desc[UR4][R26.64], R10 ;  /* 0x0000000a1a000986 */ /* 0x000fe2000c101904 */
[----:B------:R-:W-:Y:S01]  /*1460*/  ISETP.NE.AND P0, PT, R0, RZ, PT ;  /* 0x000000ff0000720c */ /* 0x000fe20003f05270 */
[----:B------:R-:W-:Y:S01]  /*1470*/  IMAD.WIDE R24, R49, 0x4, R20 ;  /* 0x0000000431187825 */ /* 0x000fe200078e0214 */
[----:B------:R-:W-:Y:S02]  /*1480*/  ISETP.NE.AND P2, PT, R13, RZ, PT ;  /* 0x000000ff0d00720c */ /* 0x000fe40003f45270 */
[----:B------:R-:W-:-:S09]  /*1490*/  SEL R13, R22, 0x3, P1 ;  /* 0x00000003160d7807 */ /* 0x000fd20000800000 */
[----:B------:R1:W-:Y:S01]  /*14a0*/  @P0 STG.E desc[UR4][R24.64], R12 ;  /* 0x0000000c18000986 */ /* 0x0003e2000c101904 */
[----:B------:R-:W-:Y:S02]  /*14b0*/  ISETP.NE.AND P1, PT, R15, RZ, PT ;  /* 0x000000ff0f00720c */ /* 0x000fe40003f25270 */
[----:B-1----:R-:W-:Y:S02]  /*14c0*/  P2R R12, PR, RZ, 0x1 ;  /* 0x00000001ff0c7803 */ /* 0x002fe40000000000 */
[----:B------:R-:W-:-:S04]  /*14d0*/  ISETP.NE.AND P0, PT, R28, RZ, PT ;  /* 0x000000ff1c00720c */ /* 0x000fc80003f05270 */
[----:B------:R-:W-:Y:S02]  /*14e0*/  P2R R24, PR, RZ, 0x1 ;  /* 0x00000001ff187803 */ /* 0x000fe40000000000 */
[----:B------:R-:W-:Y:S01]  /*14f0*/  ISETP.NE.AND P0, PT, R11, RZ, PT ;  /* 0x000000ff0b00720c */ /* 0x000fe20003f05270 */
[----:B------:R-:W-:-:S03]  /*1500*/  VIADD R51, R31, 0x4000 ;  /* 0x000040001f337836 */ /* 0x000fc60000000000 */
[----:B------:R-:W-:Y:S02]  /*1510*/  P2R R25, PR, RZ, 0x1 ;  /* 0x00000001ff197803 */ /* 0x000fe40000000000 */
[----:B------:R-:W-:Y:S01]  /*1520*/  ISETP.NE.AND P0, PT, R16, RZ, PT ;  /* 0x000000ff1000720c */ /* 0x000fe20003f05270 */
[----:B------:R-:W-:Y:S02]  /*1530*/  VIADD R28, R31, 0x6000 ;  /* 0x000060001f1c7836 */ /* 0x000fe40000000000 */
[--C-:B------:R-:W-:Y:S01]  /*1540*/  IMAD.WIDE R22, R51, 0x4, R20.reuse ;  /* 0x0000000433167825 */ /* 0x100fe200078e0214 */
[----:B------:R-:W-:Y:S02]  /*1550*/  P2R R26, PR, RZ, 0x1 ;  /* 0x00000001ff1a7803 */ /* 0x000fe40000000000 */
[----:B------:R-:W-:Y:S01]  /*1560*/  ISETP.NE.AND P0, PT, R14, RZ, PT ;  /* 0x000000ff0e00720c */ /* 0x000fe20003f05270 */
[----:B------:R-:W-:Y:S01]  /*1570*/  IMAD.WIDE R14, R28, 0x4, R20 ;  /* 0x000000041c0e7825 */ /* 0x000fe200078e0214 */
[----:B------:R-:W-:Y:S04]  /*1580*/  @P6 STG.E desc[UR4][R22.64], R9 ;  /* 0x0000000916006986 */ /* 0x000fe8000c101904 */
[----:B------:R1:W-:Y:S02]  /*1590*/  @P1 STG.E desc[UR4][R14.64], R2 ;  /* 0x000000020e001986 */ /* 0x0003e4000c101904 */
[----:B-1----:R-:W-:-:S02]  /*15a0*/  P2R R14, PR, RZ, 0x2 ;  /* 0x00000002ff0e7803 */ /* 0x002fc40000000000 */
[----:B------:R-:W-:-:S04]  /*15b0*/  ISETP.NE.AND P1, PT, R3, RZ, PT ;  /* 0x000000ff0300720c */ /* 0x000fc80003f25270 */
[----:B------:R-:W-:Y:S02]  /*15c0*/  P2R R15, PR, RZ, 0x2 ;  /* 0x00000002ff0f7803 */ /* 0x000fe40000000000 */
[----:B------:R-:W-:-:S04]  /*15d0*/  ISETP.NE.AND P1, PT, R32, RZ, PT ;  /* 0x000000ff2000720c */ /* 0x000fc80003f25270 */
[----:B------:R-:W-:Y:S02]  /*15e0*/  P2R R22, PR, RZ, 0x2 ;  /* 0x00000002ff167803 */ /* 0x000fe40000000000 */
[----:B------:R-:W-:-:S04]  /*15f0*/  ISETP.NE.AND P1, PT, R4, RZ, PT ;  /* 0x000000ff0400720c */ /* 0x000fc80003f25270 */
[----:B------:R-:W-:Y:S02]  /*1600*/  P2R R23, PR, RZ, 0x2 ;  /* 0x00000002ff177803 */ /* 0x000fe40000000000 */
[----:B------:R-:W-:Y:S02]  /*1610*/  ISETP.NE.AND P1, PT, R42, RZ, PT ;  /* 0x000000ff2a00720c */ /* 0x000fe40003f25270 */
[----:B------:R-:W-:Y:S02]  /*1620*/  IADD3 R18, P4, R31, UR6, RZ ;  /* 0x000000061f127c10 */ /* 0x000fe4000ff9e0ff */
[----:B------:R-:W-:Y:S02]  /*1630*/  P2R R27, PR, RZ, 0x2 ;  /* 0x00000002ff1b7803 */ /* 0x000fe40000000000 */
[----:B------:R-:W-:Y:S02]  /*1640*/  ISETP.NE.AND P1, PT, R37, RZ, PT ;  /* 0x000000ff2500720c */ /* 0x000fe40003f25270 */
[----:B------:R-:W-:-:S02]  /*1650*/  LEA.HI.X.SX32 R19, R31, UR7, 0x1, P4 ;  /* 0x000000071f137c11 */ /* 0x000fc4000a0f0eff */
[----:B------:R-:W-:Y:S02]  /*1660*/  ISETP.NE.AND P4, PT, R44, RZ, PT ;  /* 0x000000ff2c00720c */ /* 0x000fe40003f85270 */
[----:B------:R-:W-:Y:S02]  /*1670*/  P2R R9, PR, RZ, 0x40 ;  /* 0x00000040ff097803 */ /* 0x000fe40000000000 */
[----:B------:R-:W-:Y:S01]  /*1680*/  ISETP.NE.AND P6, PT, R8, RZ, PT ;  /* 0x000000ff0800720c */ /* 0x000fe20003fc5270 */
[C---:B------:R-:W-:Y:S01]  /*1690*/  VIADD R8, R31.reuse, 0x8000 ;  /* 0x000080001f087836 */ /* 0x040fe20000000000 */
[----:B------:R-:W-:Y:S01]  /*16a0*/  P2R R32, PR, RZ, 0x2 ;  /* 0x00000002ff207803 */ /* 0x000fe20000000000 */
[----:B------:R-:W-:Y:S01]  /*16b0*/  VIADD R0, R31, 0xa000 ;  /* 0x0000a0001f007836 */ /* 0x000fe20000000000 */
[----:B------:R-:W-:Y:S01]  /*16c0*/  ISETP.NE.AND P1, PT, R5, RZ, PT ;  /* 0x000000ff0500720c */ /* 0x000fe20003f25270 */
[C---:B------:R-:W-:Y:S02]  /*16d0*/  VIADD R53, R31.reuse, 0xc000 ;  /* 0x0000c0001f357836 */ /* 0x040fe40000000000 */
[----:B------:R-:W-:Y:S01]  /*16e0*/  VIADD R16, R31, 0xe000 ;  /* 0x0000e0001f107836 */ /* 0x000fe20000000000 */
[----:B------:R-:W-:Y:S01]  /*16f0*/  P2R R37, PR, RZ, 0x2 ;  /* 0x00000002ff257803 */ /* 0x000fe20000000000 */
[----:B------:R-:W-:Y:S01]  /*1700*/  IMAD.WIDE R30, R8, 0x4, R20 ;  /* 0x00000004081e7825 */ /* 0x000fe200078e0214 */
[----:B------:R-:W-:-:S03]  /*1710*/  ISETP.NE.AND P1, PT, R6, RZ, PT ;  /* 0x000000ff0600720c */ /* 0x000fc60003f25270 */
[--C-:B------:R-:W-:Y:S01]  /*1720*/  IMAD.WIDE R44, R0, 0x4, R20.reuse ;  /* 0x00000004002c7825 */ /* 0x100fe200078e0214 */
[----:B------:R-:W-:Y:S03]  /*1730*/  @P2 STG.E desc[UR4][R30.64], R17 ;  /* 0x000000111e002986 */ /* 0x000fe6000c101904 */
[----:B------:R-:W-:Y:S01]  /*1740*/  IMAD.WIDE R10, R53, 0x4, R20 ;  /* 0x00000004350a7825 */ /* 0x000fe200078e0214 */
[----:B------:R-:W-:-:S03]  /*1750*/  P2R R42, PR, RZ, 0x2 ;  /* 0x00000002ff2a7803 */ /* 0x000fc60000000000 */
[----:B------:R-:W-:Y:S01]  /*1760*/  IMAD.WIDE R20, R16, 0x4, R20 ;  /* 0x0000000410147825 */ /* 0x000fe200078e0214 */
[----:B------:R-:W-:Y:S01]  /*1770*/  @P3 STG.E desc[UR4][R44.64], R36 ;  /* 0x000000242c003986 */ /* 0x000fe2000c101904 */
[----:B------:R-:W-:-:S03]  /*1780*/  ISETP.NE.AND P1, PT, R47, RZ, PT ;  /* 0x000000ff2f00720c */ /* 0x000fc60003f25270 */
[----:B------:R1:W-:Y:S01]  /*1790*/  @P4 STG.E desc[UR4][R10.64], R41 ;  /* 0x000000290a004986 */ /* 0x0003e2000c101904 */
[----:B------:R-:W-:-:S03]  /*17a0*/  P2R R46, PR, RZ, 0x2 ;  /* 0x00000002ff2e7803 */ /* 0x000fc60000000000 */
[----:B------:R-:W-:Y:S01]  /*17b0*/  @P5 STG.E desc[UR4][R20.64], R29 ;  /* 0x0000001d14005986 */ /* 0x000fe2000c101904 */
[----:B------:R-:W-:-:S03]  /*17c0*/  ISETP.NE.AND P1, PT, R40, RZ, PT ;  /* 0x000000ff2800720c */ /* 0x000fc60003f25270 */
[----:B------:R2:W-:Y:S01]  /*17d0*/  @P0 STG.E.U8 desc[UR4][R18.64], R13 ;  /* 0x0000000d12000986 */ /* 0x0005e2000c101104 */
[----:B------:R-:W-:Y:S02]  /*17e0*/  IADD3 R4, P0, R49, UR6, RZ ;  /* 0x0000000631047c10 */ /* 0x000fe4000ff1e0ff */
[----:B------:R-:W-:Y:S02]  /*17f0*/  P2R R40, PR, RZ, 0x2 ;  /* 0x00000002ff287803 */ /* 0x000fe40000000000 */
[----:B------:R-:W-:Y:S02]  /*1800*/  LEA.HI.X.SX32 R5, R49, UR7, 0x1, P0 ;  /* 0x0000000731057c11 */ /* 0x000fe400080f0eff */
[----:B------:R-:W-:Y:S02]  /*1810*/  ISETP.NE.AND P0, PT, R26, RZ, PT ;  /* 0x000000ff1a00720c */ /* 0x000fe40003f05270 */
[----:B------:R-:W-:Y:S02]  /*1820*/  ISETP.NE.AND P1, PT, R35, RZ, PT ;  /* 0x000000ff2300720c */ /* 0x000fe40003f25270 */
[----:B------:R-:W-:-:S02]  /*1830*/  SEL R34, R34, 0x2, P0 ;  /* 0x0000000222227807 */ /* 0x000fc40000000000 */
[----:B------:R-:W-:Y:S02]  /*1840*/  ISETP.NE.AND P0, PT, R25, RZ, PT ;  /* 0x000000ff1900720c */ /* 0x000fe40003f05270 */
[----:B------:R-:W-:Y:S02]  /*1850*/  P2R R35, PR, RZ, 0x2 ;  /* 0x00000002ff237803 */ /* 0x000fe40000000000 */
[----:B------:R-:W-:Y:S02]  /*1860*/  ISETP.NE.AND P1, PT, R7, RZ, PT ;  /* 0x000000ff0700720c */ /* 0x000fe40003f25270 */
[----:B------:R-:W-:Y:S02]  /*1870*/  SEL R39, R39, 0x3, P0 ;  /* 0x0000000327277807 */ /* 0x000fe40000000000 */
[----:B-1----:R-:W-:Y:S02]  /*1880*/  SEL R10, RZ, 0x1, !P6 ;  /* 0x00000001ff0a7807 */ /* 0x002fe40007000000 */
[----:B------:R-:W-:-:S02]  /*1890*/  IADD3 R6, P0, R51, UR6, RZ ;  /* 0x0000000633067c10 */ /* 0x000fc4000ff1e0ff */
[----:B------:R-:W-:Y:S02]  /*18a0*/  ISETP.NE.AND P6, PT, R9, RZ, PT ;  /* 0x000000ff0900720c */ /* 0x000fe40003fc5270 */
[----:B------:R-:W-:Y:S02]  /*18b0*/  SEL R9, RZ, 0x1, !P1 ;  /* 0x00000001ff097807 */ /* 0x000fe40004800000 */
[----:B------:R-:W-:Y:S02]  /*18c0*/  ISETP.NE.AND P1, PT, R35, RZ, PT ;  /* 0x000000ff2300720c */ /* 0x000fe40003f25270 */
[----:B------:R-:W-:Y:S02]  /*18d0*/  LEA.HI.X.SX32 R7, R51, UR7, 0x1, P0 ;  /* 0x0000000733077c11 */ /* 0x000fe400080f0eff */
[----:B------:R-:W-:Y:S02]  /*18e0*/  ISETP.NE.AND P0, PT, R24, RZ, PT ;  /* 0x000000ff1800720c */ /* 0x000fe40003f05270 */
[----:B------:R-:W-:-:S02]  /*18f0*/  SEL R11, RZ, 0x1, !P1 ;  /* 0x00000001ff0b7807 */ /* 0x000fc40004800000 */
[----:B------:R-:W-:Y:S02]  /*1900*/  ISETP.NE.AND P1, PT, R40, RZ, PT ;  /* 0x000000ff2800720c */ /* 0x000fe40003f25270 */
[----:B------:R-:W-:Y:S02]  /*1910*/  SEL R17, R34, 0x3, P0 ;  /* 0x0000000322117807 */ /* 0x000fe40000000000 */
[----:B------:R-:W-:Y:S02]  /*1920*/  ISETP.NE.AND P0, PT, R12, RZ, PT ;  /* 0x000000ff0c00720c */ /* 0x000fe40003f05270 */
[----:B------:R-:W-:Y:S02]  /*1930*/  SEL R12, RZ, 0x1, !P1 ;  /* 0x00000001ff0c7807 */ /* 0x000fe40004800000 */
[----:B------:R-:W-:-:S04]  /*1940*/  ISETP.NE.AND P1, PT, R46, RZ, PT ;  /* 0x000000ff2e00720c */ /* 0x000fc80003f25270 */
[----:B--2---:R-:W-:Y:S02]  /*1950*/  SEL R13, RZ, 0x1, !P1 ;  /* 0x00000001ff0d7807 */ /* 0x004fe40004800000 */
[----:B------:R-:W-:-:S04]  /*1960*/  ISETP.NE.AND P1, PT, R42, RZ, PT ;  /* 0x000000ff2a00720c */ /* 0x000fc80003f25270 */
[----:B------:R-:W-:Y:S02]  /*1970*/  SEL R10, R10, 0x2, P1 ;  /* 0x000000020a0a7807 */ /* 0x000fe40000800000 */
        /* <DEDUP_REMOVED lines=8> */
[----:B------:R-:W-:Y:S01]  /*1a00*/  ISETP.NE.AND P1, PT, R22, RZ, PT ;  /* 0x000000ff1600720c */ /* 0x000fe20003f25270 */
[----:B------:R-:W-:Y:S01]  /*1a10*/  @P0 STG.E.U8 desc[UR4][R4.64], R39 ;  /* 0x0000002704000986 */ /* 0x000fe2000c101104 */
[----:B------:R-:W-:Y:S02]  /*1a20*/  IADD3 R2, P0, R28, UR6, RZ ;  /* 0x000000061c027c10 */ /* 0x000fe4000ff1e0ff */
[----:B------:R-:W-:Y:S02]  /*1a30*/  SEL R13, R13, 0x2, P1 ;  /* 0x000000020d0d7807 */ /* 0x000fe40000800000 */
[----:B------:R-:W-:Y:S02]  /*1a40*/  ISETP.NE.AND P1, PT, R15, RZ, PT ;  /* 0x000000ff0f00720c */ /* 0x000fe40003f25270 */
[----:B------:R-:W-:-:S02]  /*1a50*/  LEA.HI.X.SX32 R3, R28, UR7, 0x1, P0 ;  /* 0x000000071c037c11 */ /* 0x000fc400080f0eff */
[----:B------:R-:W-:Y:S02]  /*1a60*/  SEL R15, R9, 0x3, P1 ;  /* 0x00000003090f7807 */ /* 0x000fe40000800000 */
[----:B------:R-:W-:Y:S02]  /*1a70*/  ISETP.NE.AND P0, PT, R38, RZ, PT ;  /* 0x000000ff2600720c */ /* 0x000fe40003f05270 */
[----:B------:R-:W-:Y:S01]  /*1a80*/  ISETP.NE.AND P1, PT, R14, RZ, PT ;  /* 0x000000ff0e00720c */ /* 0x000fe20003f25270 */
[----:B------:R1:W-:Y:S02]  /*1a90*/  @P6 STG.E.U8 desc[UR4][R6.64], R17 ;  /* 0x0000001106006986 */ /* 0x0003e4000c101104 */
[----:B-1----:R-:W-:Y:S02]  /*1aa0*/  SEL R17, R11, 0x3, P0 ;  /* 0x000000030b117807 */ /* 0x002fe40000000000 */
[----:B------:R-:W-:-:S04]  /*1ab0*/  IADD3 R4, P0, R8, UR6, RZ ;  /* 0x0000000608047c10 */ /* 0x000fc8000ff1e0ff */
[----:B------:R-:W-:-:S04]  /*1ac0*/  LEA.HI.X.SX32 R5, R8, UR7, 0x1, P0 ;  /* 0x0000000708057c11 */ /* 0x000fc800080f0eff */
[----:B------:R1:W-:Y:S01]  /*1ad0*/  @P1 STG.E.U8 desc[UR4][R2.64], R19 ;  /* 0x0000001302001986 */ /* 0x0003e2000c101104 */
[----:B------:R-:W-:Y:S02]  /*1ae0*/  IADD3 R6, P0, R0, UR6, RZ ;  /* 0x0000000600067c10 */ /* 0x000fe4000ff1e0ff */
[----:B------:R-:W-:Y:S01]  /*1af0*/  IADD3 R8, P1, R53, UR6, RZ ;  /* 0x0000000635087c10 */ /* 0x000fe2000ff3e0ff */
[----:B------:R1:W-:Y:S01]  /*1b00*/  @P2 STG.E.U8 desc[UR4][R4.64], R15 ;  /* 0x0000000f04002986 */ /* 0x0003e2000c101104 */
[----:B------:R-:W-:Y:S02]  /*1b10*/  ISETP.NE.AND P2, PT, R43, RZ, PT ;  /* 0x000000ff2b00720c */ /* 0x000fe40003f45270 */
[----:B------:R-:W-:Y:S02]  /*1b20*/  LEA.HI.X.SX32 R7, R0, UR7, 0x1, P0 ;  /* 0x0000000700077c11 */ /* 0x000fe400080f0eff */
[----:B------:R-:W-:Y:S02]  /*1b30*/  LEA.HI.X.SX32 R9, R53, UR7, 0x1, P1 ;  /* 0x0000000735097c11 */ /* 0x000fe400088f0eff */
[----:B------:R-:W-:-:S02]  /*1b40*/  SEL R21, R12, 0x3, P2 ;  /* 0x000000030c157807 */ /* 0x000fc40001000000 */
[----:B------:R-:W-:Y:S01]  /*1b50*/  IADD3 R10, P0, R16, UR6, RZ ;  /* 0x00000006100a7c10 */ /* 0x000fe2000ff1e0ff */
[----:B------:R1:W-:Y:S01]  /*1b60*/  @P3 STG.E.U8 desc[UR4][R6.64], R17 ;  /* 0x0000001106003986 */ /* 0x0003e2000c101104 */
[----:B------:R-:W-:Y:S02]  /*1b70*/  ISETP.NE.AND P6, PT, R33, RZ, PT ;  /* 0x000000ff2100720c */ /* 0x000fe40003fc5270 */
[----:B------:R-:W-:Y:S01]  /*1b80*/  LEA.HI.X.SX32 R11, R16, UR7, 0x1, P0 ;  /* 0x00000007100b7c11 */ /* 0x000fe200080f0eff */
[----:B------:R1:W-:Y:S01]  /*1b90*/  @P4 STG.E.U8 desc[UR4][R8.64], R21 ;  /* 0x0000001508004986 */ /* 0x0003e2000c101104 */
[----:B------:R-:W-:Y:S01]  /*1ba0*/  SEL R13, R13, 0x3, P6 ;  /* 0x000000030d0d7807 */ /* 0x000fe20003000000 */
[----:B------:R-:W-:Y:S08]  /*1bb0*/  @!P5 EXIT ;  /* 0x000000000000d94d */ /* 0x000ff00003800000 */
[----:B------:R-:W-:Y:S01]  /*1bc0*/  STG.E.U8 desc[UR4][R10.64], R13 ;  /* 0x0000000d0a007986 */ /* 0x000fe2000c101104 */
[----:B------:R-:W-:Y:S05]  /*1bd0*/  EXIT ;  /* 0x000000000000794d */ /* 0x000fea0003800000 */
.L_x_0:
[----:B------:R-:W-:-:S00]  /*1be0*/  BRA `(.L_x_0) ;  /* 0xfffffffc00fc7947 */ /* 0x000fc0000383ffff */
[----:B------:R-:W-:-:S00]  /*1bf0*/  NOP ;  /* 0x0000000000007918 */ /* 0x000fc00000000000 */
        /* <DEDUP_REMOVED lines=8> */
.L_x_1:


//--------------------- .nv.constant0.triton_poi_fused_max_pool2d_with_indices_12 --------------------------
	.section	.nv.constant0.triton_poi_fused_max_pool2d_with_indices_12,"a",@progbits
	.sectionflags	@""
	.align	4
.nv.constant0.triton_poi_fused_max_pool2d_with_indices_12:
	.zero		560
